	.headerflags	@"EF_CUDA_TEXMODE_UNIFIED EF_CUDA_64BIT_ADDRESS EF_CUDA_ACCELERATORS EF_CUDA_SM90 EF_CUDA_VIRTUAL_SM(EF_CUDA_SM90)"
	.elftype	@"ET_EXEC"


//--------------------- .nv.info                  --------------------------
	.section	.nv.info,"",@"SHT_CUDA_INFO"
	.align	4


	//----- nvinfo : EIATTR_REGCOUNT
	.align		4
        /*0000*/ 	.byte	0x04, 0x2f
        /*0002*/ 	.short	(.L_1 - .L_0)
	.align		4
.L_0:
        /*0004*/ 	.word	index@(triton_poi_fused_addmm_28)
        /*0008*/ 	.word	0x0000000a


	//----- nvinfo : EIATTR_MIN_STACK_SIZE
	.align		4
.L_1:
        /*000c*/ 	.byte	0x04, 0x12
        /*000e*/ 	.short	(.L_3 - .L_2)
	.align		4
.L_2:
        /*0010*/ 	.word	index@(triton_poi_fused_addmm_28)
        /*0014*/ 	.word	0x00000000


	//----- nvinfo : EIATTR_FRAME_SIZE
	.align		4
.L_3:
        /*0018*/ 	.byte	0x04, 0x11
        /*001a*/ 	.short	(.L_5 - .L_4)
	.align		4
.L_4:
        /*001c*/ 	.word	index@(triton_poi_fused_addmm_28)
        /*0020*/ 	.word	0x00000000


	//----- nvinfo : EIATTR_MIN_STACK_SIZE
	.align		4
.L_5:
        /*0024*/ 	.byte	0x04, 0x12
        /*0026*/ 	.short	(.L_7 - .L_6)
	.align		4
.L_6:
        /*0028*/ 	.word	index@(triton_poi_fused_addmm_28)
        /*002c*/ 	.word	0x00000000
.L_7:


//--------------------- .nv.info.triton_poi_fused_addmm_28 --------------------------
	.section	.nv.info.triton_poi_fused_addmm_28,"",@"SHT_CUDA_INFO"
	.sectionflags	@""
	.align	4


	//----- nvinfo : EIATTR_CUDA_API_VERSION
	.align		4
        /*0000*/ 	.byte	0x04, 0x37
        /*0002*/ 	.short	(.L_9 - .L_8)
.L_8:
        /*0004*/ 	.word	0x0000007c


	//----- nvinfo : EIATTR_KPARAM_INFO
	.align		4
.L_9:
        /*0008*/ 	.byte	0x04, 0x17
        /*000a*/ 	.short	(.L_11 - .L_10)
.L_10:
        /*000c*/ 	.word	0x00000000
        /*0010*/ 	.short	0x0002
        /*0012*/ 	.short	0x0010
        /*0014*/ 	.byte	0x00, 0xf0, 0x11, 0x00


	//----- nvinfo : EIATTR_KPARAM_INFO
	.align		4
.L_11:
        /*0018*/ 	.byte	0x04, 0x17
        /*001a*/ 	.short	(.L_13 - .L_12)
.L_12:
        /*001c*/ 	.word	0x00000000
        /*0020*/ 	.short	0x0001
        /*0022*/ 	.short	0x0008
        /*0024*/ 	.byte	0x00, 0xf4, 0x21, 0x00


	//----- nvinfo : EIATTR_KPARAM_INFO
	.align		4
.L_13:
        /*0028*/ 	.byte	0x04, 0x17
        /*002a*/ 	.short	(.L_15 - .L_14)
.L_14:
        /*002c*/ 	.word	0x00000000
        /*0030*/ 	.short	0x0000
        /*0032*/ 	.short	0x0000
        /*0034*/ 	.byte	0x00, 0xf4, 0x21, 0x00


	//----- nvinfo : EIATTR_SPARSE_MMA_MASK
	.align		4
.L_15:
        /*0038*/ 	.byte	0x03, 0x50
        /*003a*/ 	.short	0x0000


	//----- nvinfo : EIATTR_MAXREG_COUNT
	.align		4
        /*003c*/ 	.byte	0x03, 0x1b
        /*003e*/ 	.short	0x00ff


	//----- nvinfo : EIATTR_EXIT_INSTR_OFFSETS
	.align		4
        /*0040*/ 	.byte	0x04, 0x1c
        /*0042*/ 	.short	(.L_17 - .L_16)


	//   ....[0]....
.L_16:
        /*0044*/ 	.word	0x000000e0


	//----- nvinfo : EIATTR_REQNTID
	.align		4
.L_17:
        /*0048*/ 	.byte	0x04, 0x10
        /*004a*/ 	.short	(.L_19 - .L_18)
.L_18:
        /*004c*/ 	.word	0x00000080
        /*0050*/ 	.word	0x00000001
        /*0054*/ 	.word	0x00000001


	//----- nvinfo : EIATTR_CBANK_PARAM_SIZE
	.align		4
.L_19:
        /*0058*/ 	.byte	0x03, 0x19
        /*005a*/ 	.short	0x0014


	//----- nvinfo : EIATTR_PARAM_CBANK
	.align		4
        /*005c*/ 	.byte	0x04, 0x0a
        /*005e*/ 	.short	(.L_21 - .L_20)
	.align		4
.L_20:
        /*0060*/ 	.word	index@(.nv.constant0.triton_poi_fused_addmm_28)
        /*0064*/ 	.short	0x0210
        /*0066*/ 	.short	0x0014


	//----- nvinfo : EIATTR_SW_WAR
	.align		4
.L_21:
        /*0068*/ 	.byte	0x04, 0x36
        /*006a*/ 	.short	(.L_23 - .L_22)
.L_22:
        /*006c*/ 	.word	0x00000008
.L_23:


//--------------------- .nv.callgraph             --------------------------
	.section	.nv.callgraph,"",@"SHT_CUDA_CALLGRAPH"
	.align	4
	.sectionentsize	8
	.align		4
        /*0000*/ 	.word	0x00000000
	.align		4
        /*0004*/ 	.word	0xffffffff
	.align		4
        /*0008*/ 	.word	0x00000000
	.align		4
        /*000c*/ 	.word	0xfffffffe
	.align		4
        /*0010*/ 	.word	0x00000000
	.align		4
        /*0014*/ 	.word	0xfffffffd
	.align		4
        /*0018*/ 	.word	0x00000000
	.align		4
        /*001c*/ 	.word	0xfffffffc


//--------------------- .text.triton_poi_fused_addmm_28 --------------------------
	.section	.text.triton_poi_fused_addmm_28,"ax",@progbits
	.align	128
        .global         triton_poi_fused_addmm_28
        .type           triton_poi_fused_addmm_28,@function
        .size           triton_poi_fused_addmm_28,(.L_x_1 - triton_poi_fused_addmm_28)
        .other          triton_poi_fused_addmm_28,@"STO_CUDA_ENTRY STV_DEFAULT"
triton_poi_fused_addmm_28:
.text.triton_poi_fused_addmm_28:
[----:B------:R-:W-:Y:S01]  /*0000*/  LDC R1, c[0x0][0x28] ;  /* 0x00000a00ff017b82 */ /* 0x000fe20000000800 */
[----:B------:R-:W1:Y:S07]  /*0010*/  S2R R0, SR_TID.X ;  /* 0x0000000000007919 */ /* 0x000e6e0000002100 */
[----:B------:R-:W2:Y:S01]  /*0020*/  LDC.64 R2, c[0x0][0x210] ;  /* 0x00008400ff027b82 */ /* 0x000ea20000000a00 */
[----:B------:R-:W-:Y:S01]  /*0030*/  HFMA2.MMA R4, -RZ, RZ, 0, 2.384185791015625e-07 ;  /* 0x00000004ff047435 */ /* 0x000fe200000001ff */
[----:B------:R-:W-:Y:S01]  /*0040*/  ULDC.64 UR4, c[0x0][0x208] ;  /* 0x0000820000047ab9 */ /* 0x000fe20000000a00 */
[----:B------:R-:W3:Y:S01]  /*0050*/  S2R R7, SR_CTAID.X ;  /* 0x0000000000077919 */ /* 0x000ee20000002500 */
[----:B-1----:R-:W-:-:S04]  /*0060*/  LOP3.LUT R0, R0, 0x7f, RZ, 0xc0, !PT ;  /* 0x0000007f00007812 */ /* 0x002fc800078ec0ff */
[----:B---3--:R-:W-:-:S05]  /*0070*/  LEA R7, R7, R0, 0x7 ;  /* 0x0000000007077211 */ /* 0x008fca00078e38ff */
[----:B------:R-:W-:-:S04]  /*0080*/  IMAD R5, R7, 0x6, R4 ;  /* 0x0000000607057824 */ /* 0x000fc800078e0204 */
[----:B--2---:R-:W-:Y:S02]  /*0090*/  IMAD.WIDE R2, R5, 0x4, R2 ;  /* 0x0000000405027825 */ /* 0x004fe400078e0202 */
[----:B------:R-:W1:Y:S04]  /*00a0*/  LDC.64 R4, c[0x0][0x218] ;  /* 0x00008600ff047b82 */ /* 0x000e680000000a00 */
[----:B------:R-:W2:Y:S01]  /*00b0*/  LDG.E.EL R3, desc[UR4][R2.64] ;  /* 0x0000000402037981 */ /* 0x000ea2000c2e1900 */
[----:B-1----:R-:W-:-:S05]  /*00c0*/  IMAD.WIDE R4, R7, 0x4, R4 ;  /* 0x0000000407047825 */ /* 0x002fca00078e0204 */
[----:B--2---:R-:W-:Y:S01]  /*00d0*/  STG.E desc[UR4][R4.64], R3 ;  /* 0x0000000304007986 */ /* 0x004fe2000c101904 */
[----:B------:R-:W-:Y:S05]  /*00e0*/  EXIT ;  /* 0x000000000000794d */ /* 0x000fea0003800000 */
.L_x_0:
[----:B------:R-:W-:-:S00]  /*00f0*/  BRA `(.L_x_0) ;  /* 0xfffffffc00fc7947 */ /* 0x000fc0000383ffff */
[----:B------:R-:W-:-:S00]  /*0100*/  NOP ;  /* 0x0000000000007918 */ /* 0x000fc00000000000 */
[----:B------:R-:W-:-:S00]  /*0110*/  NOP ;  /* 0x0000000000007918 */ /* 0x000fc00000000000 */
[----:B------:R-:W-:-:S00]  /*0120*/  NOP ;  /* 0x0000000000007918 */ /* 0x000fc00000000000 */
[----:B------:R-:W-:-:S00]  /*0130*/  NOP ;  /* 0x0000000000007918 */ /* 0x000fc00000000000 */
[----:B------:R-:W-:-:S00]  /*0140*/  NOP ;  /* 0x0000000000007918 */ /* 0x000fc00000000000 */
[----:B------:R-:W-:-:S00]  /*0150*/  NOP ;  /* 0x0000000000007918 */ /* 0x000fc00000000000 */
[----:B------:R-:W-:-:S00]  /*0160*/  NOP ;  /* 0x0000000000007918 */ /* 0x000fc00000000000 */
[----:B------:R-:W-:-:S00]  /*0170*/  NOP ;  /* 0x0000000000007918 */ /* 0x000fc00000000000 */
.L_x_1:


//--------------------- .nv.constant0.triton_poi_fused_addmm_28 --------------------------
	.section	.nv.constant0.triton_poi_fused_addmm_28,"a",@progbits
	.sectionflags	@""
	.align	4
.nv.constant0.triton_poi_fused_addmm_28:
	.zero		548
